//
// Generated by NVIDIA NVVM Compiler
//
// Compiler Build ID: CL-36424714
// Cuda compilation tools, release 13.0, V13.0.88
// Based on NVVM 20.0.0
//

.version 9.0
.target sm_100
.address_size 64

	// .globl	_Z13complementDNAi

.visible .entry _Z13complementDNAi(
	.param .u32 _Z13complementDNAi_param_0
)
{


	ret;

}


// ===== COMPILED SASS (sm_100) =====

	.target	sm_100

	.elftype	@"ET_EXEC"


//--------------------- .note.nv.tkinfo           --------------------------
	.section	.note.nv.tkinfo,"",@"SHT_NOTE"
	.sectionflags	@"SHF_NOTE_NV_TKINFO"
	.tkinfo
        /*0018*/ 	.word	0x00000002
        /*0030*/ 	.string	""
        /*0030*/ 	.string	"ptxas"
        /*0030*/ 	.string	"Cuda compilation tools, release 13.0, V13.0.88"
        /*0030*/ 	.string	"Build cuda_13.0.r13.0/compiler.36424714_0"
        /*0030*/ 	.string	"-arch sm_100 -m 64 "



//--------------------- .note.nv.cuinfo           --------------------------
	.section	.note.nv.cuinfo,"",@"SHT_NOTE"
	.sectionflags	@"SHF_NOTE_NV_CUINFO"
        /*0018*/ 	.short	0x0002
        /*001a*/ 	.short	0x0064
        /*001c*/ 	.short	0x0082
	.zero		2


//--------------------- .nv.info                  --------------------------
	.section	.nv.info,"",@"SHT_CUDA_INFO"
	.align	4


	//----- nvinfo : EIATTR_REGCOUNT
	.align		4
        /*0000*/ 	.byte	0x04, 0x2f
        /*0002*/ 	.short	(.L_1 - .L_0)
	.align		4
.L_0:
        /*0004*/ 	.word	index@(_Z13complementDNAi)
        /*0008*/ 	.word	0x00000004


	//----- nvinfo : EIATTR_FRAME_SIZE
	.align		4
.L_1:
        /*000c*/ 	.byte	0x04, 0x11
        /*000e*/ 	.short	(.L_3 - .L_2)
	.align		4
.L_2:
        /*0010*/ 	.word	index@(_Z13complementDNAi)
        /*0014*/ 	.word	0x00000000


	//----- nvinfo : EIATTR_MIN_STACK_SIZE
	.align		4
.L_3:
        /*0018*/ 	.byte	0x04, 0x12
        /*001a*/ 	.short	(.L_5 - .L_4)
	.align		4
.L_4:
        /*001c*/ 	.word	index@(_Z13complementDNAi)
        /*0020*/ 	.word	0x00000000
.L_5:


//--------------------- .nv.compat                --------------------------
	.section	.nv.compat,"",@"SHT_CUDA_COMPAT_INFO"
	.align	4
        /*0000*/ 	.byte	0x02, 0x09, 0x00, 0x00, 0x02, 0x02, 0x01, 0x00, 0x02, 0x05, 0x05, 0x00, 0x03, 0x07, 0x01, 0x01
        /*0010*/ 	.byte	0x02, 0x03, 0x00, 0x00, 0x02, 0x06, 0x01, 0x00, 0x04, 0x0b, 0x08, 0x00, 0x09, 0x00, 0x00, 0x00
        /*0020*/ 	.byte	0x00, 0x00, 0x00, 0x00


//--------------------- .nv.info._Z13complementDNAi --------------------------
	.section	.nv.info._Z13complementDNAi,"",@"SHT_CUDA_INFO"
	.sectionflags	@""
	.align	4


	//----- nvinfo : EIATTR_CUDA_API_VERSION
	.align		4
        /*0000*/ 	.byte	0x04, 0x37
        /*0002*/ 	.short	(.L_7 - .L_6)
.L_6:
        /*0004*/ 	.word	0x00000082


	//----- nvinfo : EIATTR_KPARAM_INFO
	.align		4
.L_7:
        /*0008*/ 	.byte	0x04, 0x17
        /*000a*/ 	.short	(.L_9 - .L_8)
.L_8:
        /*000c*/ 	.word	0x00000000
        /*0010*/ 	.short	0x0000
        /*0012*/ 	.short	0x0000
        /*0014*/ 	.byte	0x00, 0xf0, 0x11, 0x00


	//----- nvinfo : EIATTR_SPARSE_MMA_MASK
	.align		4
.L_9:
        /*0018*/ 	.byte	0x03, 0x50
        /*001a*/ 	.short	0x0000


	//----- nvinfo : EIATTR_MAXREG_COUNT
	.align		4
        /*001c*/ 	.byte	0x03, 0x1b
        /*001e*/ 	.short	0x00ff


	//----- nvinfo : EIATTR_MERCURY_ISA_VERSION
	.align		4
        /*0020*/ 	.byte	0x03, 0x5f
        /*0022*/ 	.short	0x0101


	//----- nvinfo : EIATTR_VRC_CTA_INIT_COUNT
	.align		4
        /*0024*/ 	.byte	0x02, 0x4a
	.zero		1
	.zero		1


	//----- nvinfo : EIATTR_EXIT_INSTR_OFFSETS
	.align		4
        /*0028*/ 	.byte	0x04, 0x1c
        /*002a*/ 	.short	(.L_11 - .L_10)


	//   ....[0]....
.L_10:
        /*002c*/ 	.word	0x00000010


	//----- nvinfo : EIATTR_CBANK_PARAM_SIZE
	.align		4
.L_11:
        /*0030*/ 	.byte	0x03, 0x19
        /*0032*/ 	.short	0x0004


	//----- nvinfo : EIATTR_PARAM_CBANK
	.align		4
        /*0034*/ 	.byte	0x04, 0x0a
        /*0036*/ 	.short	(.L_13 - .L_12)
	.align		4
.L_12:
        /*0038*/ 	.word	index@(.nv.constant0._Z13complementDNAi)
        /*003c*/ 	.short	0x0380
        /*003e*/ 	.short	0x0004


	//----- nvinfo : EIATTR_SW_WAR
	.align		4
.L_13:
        /*0040*/ 	.byte	0x04, 0x36
        /*0042*/ 	.short	(.L_15 - .L_14)
.L_14:
        /*0044*/ 	.word	0x00000008
.L_15:


//--------------------- .nv.callgraph             --------------------------
	.section	.nv.callgraph,"",@"SHT_CUDA_CALLGRAPH"
	.align	4
	.sectionentsize	8
	.align		4
        /*0000*/ 	.word	0x00000000
	.align		4
        /*0004*/ 	.word	0xffffffff
	.align		4
        /*0008*/ 	.word	0x00000000
	.align		4
        /*000c*/ 	.word	0xfffffffe
	.align		4
        /*0010*/ 	.word	0x00000000
	.align		4
        /*0014*/ 	.word	0xfffffffd
	.align		4
        /*0018*/ 	.word	0x00000000
	.align		4
        /*001c*/ 	.word	0xfffffffc


//--------------------- .text._Z13complementDNAi  --------------------------
	.section	.text._Z13complementDNAi,"ax",@progbits
	.align	128
        .global         _Z13complementDNAi
        .type           _Z13complementDNAi,@function
        .size           _Z13complementDNAi,(.L_x_1 - _Z13complementDNAi)
        .other          _Z13complementDNAi,@"STO_CUDA_ENTRY STV_DEFAULT"
_Z13complementDNAi:
.text._Z13complementDNAi:
[----:B------:R-:W-:Y:S01]  /*0000*/  LDC R1, c[0x0][0x37c] ;  /* 0x0000df00ff017b82 */ /* 0x000fe20000000800 */
[----:B------:R-:W-:Y:S05]  /*0010*/  EXIT ;  /* 0x000000000000794d */ /* 0x000fea0003800000 */
.L_x_0:
[----:B------:R-:W-:-:S00]  /*0020*/  BRA `(.L_x_0) ;  /* 0xfffffffc00fc7947 */ /* 0x000fc0000383ffff */
[----:B------:R-:W-:-:S00]  /*0030*/  NOP ;  /* 0x0000000000007918 */ /* 0x000fc00000000000 */
        /* <DEDUP_REMOVED lines=12> */
.L_x_1:


//--------------------- .nv.shared.reserved.0     --------------------------
	.section	.nv.shared.reserved.0,"aw",@nobits
	.weak		__nv_reservedSMEM_offset_0_alias
	.size		__nv_reservedSMEM_offset_0_alias, 0, 64
	.other		__nv_reservedSMEM_offset_0_alias,@"STO_CUDA_RESERVED_SHARED STV_DEFAULT"
__nv_reservedSMEM_offset_0_alias:
	.zero		0
	.zero		64


//--------------------- .nv.constant0._Z13complementDNAi --------------------------
	.section	.nv.constant0._Z13complementDNAi,"a",@progbits
	.sectionflags	@""
	.align	4
.nv.constant0._Z13complementDNAi:
	.zero		900


//--------------------- SYMBOLS --------------------------

	.type		.nv.reservedSmem.offset0,@object
	.size		.nv.reservedSmem.offset0,0x4
